//
// Generated by NVIDIA NVVM Compiler
//
// Compiler Build ID: CL-36424714
// Cuda compilation tools, release 13.0, V13.0.88
// Based on NVVM 20.0.0
//

.version 9.0
.target sm_100
.address_size 64

	// .globl	_Z8edge_bfsP8COOGraphPjjS1_

.visible .entry _Z8edge_bfsP8COOGraphPjjS1_(
	.param .u64 .ptr .align 1 _Z8edge_bfsP8COOGraphPjjS1__param_0,
	.param .u64 .ptr .align 1 _Z8edge_bfsP8COOGraphPjjS1__param_1,
	.param .u32 _Z8edge_bfsP8COOGraphPjjS1__param_2,
	.param .u64 .ptr .align 1 _Z8edge_bfsP8COOGraphPjjS1__param_3
)
{
	.reg .pred 	%p<4>;
	.reg .b32 	%r<13>;
	.reg .b64 	%rd<19>;

	ld.param.u64 	%rd5, [_Z8edge_bfsP8COOGraphPjjS1__param_0];
	ld.param.u64 	%rd6, [_Z8edge_bfsP8COOGraphPjjS1__param_1];
	ld.param.u32 	%r2, [_Z8edge_bfsP8COOGraphPjjS1__param_2];
	ld.param.u64 	%rd4, [_Z8edge_bfsP8COOGraphPjjS1__param_3];
	cvta.to.global.u64 	%rd1, %rd6;
	cvta.to.global.u64 	%rd2, %rd5;
	mov.u32 	%r3, %ntid.x;
	mov.u32 	%r4, %ctaid.x;
	mov.u32 	%r5, %tid.x;
	mad.lo.s32 	%r1, %r3, %r4, %r5;
	ld.global.u32 	%r6, [%rd2+4];
	setp.ge.u32 	%p1, %r1, %r6;
	@%p1 bra 	$L__BB0_4;
	ld.global.u64 	%rd7, [%rd2+16];
	cvta.to.global.u64 	%rd8, %rd7;
	mul.wide.u32 	%rd9, %r1, 4;
	add.s64 	%rd10, %rd8, %rd9;
	ld.global.u32 	%r7, [%rd10];
	mul.wide.u32 	%rd11, %r7, 4;
	add.s64 	%rd12, %rd1, %rd11;
	ld.global.u32 	%r8, [%rd12];
	add.s32 	%r9, %r2, -1;
	setp.ne.s32 	%p2, %r8, %r9;
	@%p2 bra 	$L__BB0_4;
	ld.global.u64 	%rd13, [%rd2+8];
	cvta.to.global.u64 	%rd14, %rd13;
	add.s64 	%rd16, %rd14, %rd9;
	ld.global.u32 	%r10, [%rd16];
	mul.wide.u32 	%rd17, %r10, 4;
	add.s64 	%rd3, %rd1, %rd17;
	ld.global.u32 	%r11, [%rd3];
	setp.ne.s32 	%p3, %r11, -1;
	@%p3 bra 	$L__BB0_4;
	st.global.u32 	[%rd3], %r2;
	cvta.to.global.u64 	%rd18, %rd4;
	mov.b32 	%r12, 1;
	st.global.u32 	[%rd18], %r12;
$L__BB0_4:
	ret;

}


// ===== COMPILED SASS (sm_100) =====

	.target	sm_100

	.elftype	@"ET_EXEC"


//--------------------- .note.nv.tkinfo           --------------------------
	.section	.note.nv.tkinfo,"",@"SHT_NOTE"
	.sectionflags	@"SHF_NOTE_NV_TKINFO"
	.tkinfo
        /*0018*/ 	.word	0x00000002
        /*0030*/ 	.string	""
        /*0030*/ 	.string	"ptxas"
        /*0030*/ 	.string	"Cuda compilation tools, release 13.0, V13.0.88"
        /*0030*/ 	.string	"Build cuda_13.0.r13.0/compiler.36424714_0"
        /*0030*/ 	.string	"-arch sm_100 -m 64 "



//--------------------- .note.nv.cuinfo           --------------------------
	.section	.note.nv.cuinfo,"",@"SHT_NOTE"
	.sectionflags	@"SHF_NOTE_NV_CUINFO"
        /*0018*/ 	.short	0x0002
        /*001a*/ 	.short	0x0064
        /*001c*/ 	.short	0x0082
	.zero		2


//--------------------- .nv.info                  --------------------------
	.section	.nv.info,"",@"SHT_CUDA_INFO"
	.align	4


	//----- nvinfo : EIATTR_REGCOUNT
	.align		4
        /*0000*/ 	.byte	0x04, 0x2f
        /*0002*/ 	.short	(.L_1 - .L_0)
	.align		4
.L_0:
        /*0004*/ 	.word	index@(_Z8edge_bfsP8COOGraphPjjS1_)
        /*0008*/ 	.word	0x00000012


	//----- nvinfo : EIATTR_FRAME_SIZE
	.align		4
.L_1:
        /*000c*/ 	.byte	0x04, 0x11
        /*000e*/ 	.short	(.L_3 - .L_2)
	.align		4
.L_2:
        /*0010*/ 	.word	index@(_Z8edge_bfsP8COOGraphPjjS1_)
        /*0014*/ 	.word	0x00000000


	//----- nvinfo : EIATTR_MIN_STACK_SIZE
	.align		4
.L_3:
        /*0018*/ 	.byte	0x04, 0x12
        /*001a*/ 	.short	(.L_5 - .L_4)
	.align		4
.L_4:
        /*001c*/ 	.word	index@(_Z8edge_bfsP8COOGraphPjjS1_)
        /*0020*/ 	.word	0x00000000
.L_5:


//--------------------- .nv.compat                --------------------------
	.section	.nv.compat,"",@"SHT_CUDA_COMPAT_INFO"
	.align	4
        /*0000*/ 	.byte	0x02, 0x09, 0x00, 0x00, 0x02, 0x02, 0x01, 0x00, 0x02, 0x05, 0x05, 0x00, 0x03, 0x07, 0x01, 0x01
        /*0010*/ 	.byte	0x02, 0x03, 0x00, 0x00, 0x02, 0x06, 0x01, 0x00, 0x04, 0x0b, 0x08, 0x00, 0x09, 0x00, 0x00, 0x00
        /*0020*/ 	.byte	0x00, 0x00, 0x00, 0x00


//--------------------- .nv.info._Z8edge_bfsP8COOGraphPjjS1_ --------------------------
	.section	.nv.info._Z8edge_bfsP8COOGraphPjjS1_,"",@"SHT_CUDA_INFO"
	.sectionflags	@""
	.align	4


	//----- nvinfo : EIATTR_CUDA_API_VERSION
	.align		4
        /*0000*/ 	.byte	0x04, 0x37
        /*0002*/ 	.short	(.L_7 - .L_6)
.L_6:
        /*0004*/ 	.word	0x00000082


	//----- nvinfo : EIATTR_KPARAM_INFO
	.align		4
.L_7:
        /*0008*/ 	.byte	0x04, 0x17
        /*000a*/ 	.short	(.L_9 - .L_8)
.L_8:
        /*000c*/ 	.word	0x00000000
        /*0010*/ 	.short	0x0003
        /*0012*/ 	.short	0x0018
        /*0014*/ 	.byte	0x00, 0xf5, 0x21, 0x00


	//----- nvinfo : EIATTR_KPARAM_INFO
	.align		4
.L_9:
        /*0018*/ 	.byte	0x04, 0x17
        /*001a*/ 	.short	(.L_11 - .L_10)
.L_10:
        /*001c*/ 	.word	0x00000000
        /*0020*/ 	.short	0x0002
        /*0022*/ 	.short	0x0010
        /*0024*/ 	.byte	0x00, 0xf0, 0x11, 0x00


	//----- nvinfo : EIATTR_KPARAM_INFO
	.align		4
.L_11:
        /*0028*/ 	.byte	0x04, 0x17
        /*002a*/ 	.short	(.L_13 - .L_12)
.L_12:
        /*002c*/ 	.word	0x00000000
        /*0030*/ 	.short	0x0001
        /*0032*/ 	.short	0x0008
        /*0034*/ 	.byte	0x00, 0xf5, 0x21, 0x00


	//----- nvinfo : EIATTR_KPARAM_INFO
	.align		4
.L_13:
        /*0038*/ 	.byte	0x04, 0x17
        /*003a*/ 	.short	(.L_15 - .L_14)
.L_14:
        /*003c*/ 	.word	0x00000000
        /*0040*/ 	.short	0x0000
        /*0042*/ 	.short	0x0000
        /*0044*/ 	.byte	0x00, 0xf5, 0x21, 0x00


	//----- nvinfo : EIATTR_SPARSE_MMA_MASK
	.align		4
.L_15:
        /*0048*/ 	.byte	0x03, 0x50
        /*004a*/ 	.short	0x0000


	//----- nvinfo : EIATTR_MAXREG_COUNT
	.align		4
        /*004c*/ 	.byte	0x03, 0x1b
        /*004e*/ 	.short	0x00ff


	//----- nvinfo : EIATTR_MERCURY_ISA_VERSION
	.align		4
        /*0050*/ 	.byte	0x03, 0x5f
        /*0052*/ 	.short	0x0101


	//----- nvinfo : EIATTR_VRC_CTA_INIT_COUNT
	.align		4
        /*0054*/ 	.byte	0x02, 0x4a
	.zero		1
	.zero		1


	//----- nvinfo : EIATTR_EXIT_INSTR_OFFSETS
	.align		4
        /*0058*/ 	.byte	0x04, 0x1c
        /*005a*/ 	.short	(.L_17 - .L_16)


	//   ....[0]....
.L_16:
        /*005c*/ 	.word	0x00000090


	//   ....[1]....
        /*0060*/ 	.word	0x00000130


	//   ....[2]....
        /*0064*/ 	.word	0x000001a0


	//   ....[3]....
        /*0068*/ 	.word	0x000001f0


	//----- nvinfo : EIATTR_CBANK_PARAM_SIZE
	.align		4
.L_17:
        /*006c*/ 	.byte	0x03, 0x19
        /*006e*/ 	.short	0x0020


	//----- nvinfo : EIATTR_PARAM_CBANK
	.align		4
        /*0070*/ 	.byte	0x04, 0x0a
        /*0072*/ 	.short	(.L_19 - .L_18)
	.align		4
.L_18:
        /*0074*/ 	.word	index@(.nv.constant0._Z8edge_bfsP8COOGraphPjjS1_)
        /*0078*/ 	.short	0x0380
        /*007a*/ 	.short	0x0020


	//----- nvinfo : EIATTR_SW_WAR
	.align		4
.L_19:
        /*007c*/ 	.byte	0x04, 0x36
        /*007e*/ 	.short	(.L_21 - .L_20)
.L_20:
        /*0080*/ 	.word	0x00000008
.L_21:


//--------------------- .nv.callgraph             --------------------------
	.section	.nv.callgraph,"",@"SHT_CUDA_CALLGRAPH"
	.align	4
	.sectionentsize	8
	.align		4
        /*0000*/ 	.word	0x00000000
	.align		4
        /*0004*/ 	.word	0xffffffff
	.align		4
        /*0008*/ 	.word	0x00000000
	.align		4
        /*000c*/ 	.word	0xfffffffe
	.align		4
        /*0010*/ 	.word	0x00000000
	.align		4
        /*0014*/ 	.word	0xfffffffd
	.align		4
        /*0018*/ 	.word	0x00000000
	.align		4
        /*001c*/ 	.word	0xfffffffc


//--------------------- .text._Z8edge_bfsP8COOGraphPjjS1_ --------------------------
	.section	.text._Z8edge_bfsP8COOGraphPjjS1_,"ax",@progbits
	.align	128
        .global         _Z8edge_bfsP8COOGraphPjjS1_
        .type           _Z8edge_bfsP8COOGraphPjjS1_,@function
        .size           _Z8edge_bfsP8COOGraphPjjS1_,(.L_x_1 - _Z8edge_bfsP8COOGraphPjjS1_)
        .other          _Z8edge_bfsP8COOGraphPjjS1_,@"STO_CUDA_ENTRY STV_DEFAULT"
_Z8edge_bfsP8COOGraphPjjS1_:
.text._Z8edge_bfsP8COOGraphPjjS1_:
[----:B------:R-:W-:Y:S08]  /*0000*/  LDC R1, c[0x0][0x37c] ;  /* 0x0000df00ff017b82 */ /* 0x000ff00000000800 */
[----:B------:R-:W0:Y:S01]  /*0010*/  LDC.64 R6, c[0x0][0x380] ;  /* 0x0000e000ff067b82 */ /* 0x000e220000000a00 */
[----:B------:R-:W0:Y:S02]  /*0020*/  LDCU.64 UR4, c[0x0][0x358] ;  /* 0x00006b00ff0477ac */ /* 0x000e240008000a00 */
[----:B0-----:R-:W2:Y:S01]  /*0030*/  LDG.E R0, desc[UR4][R6.64+0x4] ;  /* 0x0000040406007981 */ /* 0x001ea2000c1e1900 */
[----:B------:R-:W0:Y:S01]  /*0040*/  LDCU UR6, c[0x0][0x360] ;  /* 0x00006c00ff0677ac */ /* 0x000e220008000800 */
[----:B------:R-:W0:Y:S01]  /*0050*/  S2R R11, SR_CTAID.X ;  /* 0x00000000000b7919 */ /* 0x000e220000002500 */
[----:B------:R-:W0:Y:S02]  /*0060*/  S2R R2, SR_TID.X ;  /* 0x0000000000027919 */ /* 0x000e240000002100 */
[----:B0-----:R-:W-:-:S05]  /*0070*/  IMAD R11, R11, UR6, R2 ;  /* 0x000000060b0b7c24 */ /* 0x001fca000f8e0202 */
[----:B--2---:R-:W-:-:S13]  /*0080*/  ISETP.GE.U32.AND P0, PT, R11, R0, PT ;  /* 0x000000000b00720c */ /* 0x004fda0003f06070 */
[----:B------:R-:W-:Y:S05]  /*0090*/  @P0 EXIT ;  /* 0x000000000000094d */ /* 0x000fea0003800000 */
[----:B------:R-:W2:Y:S01]  /*00a0*/  LDG.E.64 R2, desc[UR4][R6.64+0x10] ;  /* 0x0000100406027981 */ /* 0x000ea2000c1e1b00 */
[----:B------:R-:W0:Y:S08]  /*00b0*/  LDC.64 R8, c[0x0][0x388] ;  /* 0x0000e200ff087b82 */ /* 0x000e300000000a00 */
[----:B------:R-:W1:Y:S01]  /*00c0*/  LDC R15, c[0x0][0x390] ;  /* 0x0000e400ff0f7b82 */ /* 0x000e620000000800 */
[----:B--2---:R-:W-:-:S06]  /*00d0*/  IMAD.WIDE.U32 R2, R11, 0x4, R2 ;  /* 0x000000040b027825 */ /* 0x004fcc00078e0002 */
[----:B------:R-:W0:Y:S02]  /*00e0*/  LDG.E R3, desc[UR4][R2.64] ;  /* 0x0000000402037981 */ /* 0x000e24000c1e1900 */
[----:B0-----:R-:W-:-:S06]  /*00f0*/  IMAD.WIDE.U32 R4, R3, 0x4, R8 ;  /* 0x0000000403047825 */ /* 0x001fcc00078e0008 */
[----:B------:R-:W2:Y:S01]  /*0100*/  LDG.E R4, desc[UR4][R4.64] ;  /* 0x0000000404047981 */ /* 0x000ea2000c1e1900 */
[----:B-1----:R-:W-:-:S04]  /*0110*/  IADD3 R13, PT, PT, R15, -0x1, RZ ;  /* 0xffffffff0f0d7810 */ /* 0x002fc80007ffe0ff */
[----:B--2---:R-:W-:-:S13]  /*0120*/  ISETP.NE.AND P0, PT, R4, R13, PT ;  /* 0x0000000d0400720c */ /* 0x004fda0003f05270 */
[----:B------:R-:W-:Y:S05]  /*0130*/  @P0 EXIT ;  /* 0x000000000000094d */ /* 0x000fea0003800000 */
[----:B------:R-:W2:Y:S02]  /*0140*/  LDG.E.64 R2, desc[UR4][R6.64+0x8] ;  /* 0x0000080406027981 */ /* 0x000ea4000c1e1b00 */
[----:B--2---:R-:W-:-:S06]  /*0150*/  IMAD.WIDE.U32 R2, R11, 0x4, R2 ;  /* 0x000000040b027825 */ /* 0x004fcc00078e0002 */
[----:B------:R-:W2:Y:S02]  /*0160*/  LDG.E R3, desc[UR4][R2.64] ;  /* 0x0000000402037981 */ /* 0x000ea4000c1e1900 */
[----:B--2---:R-:W-:-:S05]  /*0170*/  IMAD.WIDE.U32 R4, R3, 0x4, R8 ;  /* 0x0000000403047825 */ /* 0x004fca00078e0008 */
[----:B------:R-:W2:Y:S02]  /*0180*/  LDG.E R0, desc[UR4][R4.64] ;  /* 0x0000000404007981 */ /* 0x000ea4000c1e1900 */
[----:B--2---:R-:W-:-:S13]  /*0190*/  ISETP.NE.AND P0, PT, R0, -0x1, PT ;  /* 0xffffffff0000780c */ /* 0x004fda0003f05270 */
[----:B------:R-:W-:Y:S05]  /*01a0*/  @P0 EXIT ;  /* 0x000000000000094d */ /* 0x000fea0003800000 */
[----:B------:R-:W0:Y:S01]  /*01b0*/  LDC.64 R2, c[0x0][0x398] ;  /* 0x0000e600ff027b82 */ /* 0x000e220000000a00 */
[----:B------:R-:W-:Y:S01]  /*01c0*/  HFMA2 R7, -RZ, RZ, 0, 5.9604644775390625e-08 ;  /* 0x00000001ff077431 */ /* 0x000fe200000001ff */
[----:B------:R-:W-:Y:S04]  /*01d0*/  STG.E desc[UR4][R4.64], R15 ;  /* 0x0000000f04007986 */ /* 0x000fe8000c101904 */
[----:B0-----:R-:W-:Y:S01]  /*01e0*/  STG.E desc[UR4][R2.64], R7 ;  /* 0x0000000702007986 */ /* 0x001fe2000c101904 */
[----:B------:R-:W-:Y:S05]  /*01f0*/  EXIT ;  /* 0x000000000000794d */ /* 0x000fea0003800000 */
.L_x_0:
[----:B------:R-:W-:-:S00]  /*0200*/  BRA `(.L_x_0) ;  /* 0xfffffffc00fc7947 */ /* 0x000fc0000383ffff */
[----:B------:R-:W-:-:S00]  /*0210*/  NOP ;  /* 0x0000000000007918 */ /* 0x000fc00000000000 */
        /* <DEDUP_REMOVED lines=14> */
.L_x_1:


//--------------------- .nv.shared.reserved.0     --------------------------
	.section	.nv.shared.reserved.0,"aw",@nobits
	.weak		__nv_reservedSMEM_offset_0_alias
	.size		__nv_reservedSMEM_offset_0_alias, 0, 64
	.other		__nv_reservedSMEM_offset_0_alias,@"STO_CUDA_RESERVED_SHARED STV_DEFAULT"
__nv_reservedSMEM_offset_0_alias:
	.zero		0
	.zero		64


//--------------------- .nv.constant0._Z8edge_bfsP8COOGraphPjjS1_ --------------------------
	.section	.nv.constant0._Z8edge_bfsP8COOGraphPjjS1_,"a",@progbits
	.sectionflags	@""
	.align	4
.nv.constant0._Z8edge_bfsP8COOGraphPjjS1_:
	.zero		928


//--------------------- SYMBOLS --------------------------

	.type		.nv.reservedSmem.offset0,@object
	.size		.nv.reservedSmem.offset0,0x4
